//
// Generated by NVIDIA NVVM Compiler
//
// Compiler Build ID: CL-36424714
// Cuda compilation tools, release 13.0, V13.0.88
// Based on NVVM 20.0.0
//

.version 9.0
.target sm_100
.address_size 64

	// .globl	_Z10hello_cudav
.extern .func  (.param .b32 func_retval0) vprintf
(
	.param .b64 vprintf_param_0,
	.param .b64 vprintf_param_1
)
;
.global .align 1 .b8 $str[19] = {72, 101, 108, 108, 111, 32, 67, 85, 68, 65, 32, 119, 111, 114, 108, 100, 32, 10};
.global .align 1 .b8 $str$1[54] = {116, 104, 114, 101, 97, 100, 73, 68, 120, 46, 120, 32, 58, 32, 37, 100, 44, 32, 116, 104, 114, 101, 97, 100, 73, 68, 120, 46, 121, 32, 58, 32, 37, 100, 44, 32, 116, 104, 114, 101, 97, 100, 73, 68, 120, 46, 122, 32, 58, 32, 37, 100, 10};

.visible .entry _Z10hello_cudav()
{
	.reg .b32 	%r<3>;
	.reg .b64 	%rd<3>;

	mov.u64 	%rd1, $str;
	cvta.global.u64 	%rd2, %rd1;
	{ // callseq 0, 0
	.param .b64 param0;
	st.param.b64 	[param0], %rd2;
	.param .b64 param1;
	st.param.b64 	[param1], 0;
	.param .b32 retval0;
	call.uni (retval0), 
	vprintf, 
	(
	param0, 
	param1
	);
	ld.param.b32 	%r1, [retval0];
	} // callseq 0
	ret;

}
	// .globl	_Z15print_threadIdxv
.visible .entry _Z15print_threadIdxv()
{
	.local .align 8 .b8 	__local_depot1[16];
	.reg .b64 	%SP;
	.reg .b64 	%SPL;
	.reg .b32 	%r<6>;
	.reg .b64 	%rd<5>;

	mov.u64 	%SPL, __local_depot1;
	cvta.local.u64 	%SP, %SPL;
	add.u64 	%rd1, %SP, 0;
	add.u64 	%rd2, %SPL, 0;
	mov.u32 	%r1, %tid.x;
	mov.u32 	%r2, %tid.y;
	mov.u32 	%r3, %tid.z;
	st.local.v2.u32 	[%rd2], {%r1, %r2};
	st.local.u32 	[%rd2+8], %r3;
	mov.u64 	%rd3, $str$1;
	cvta.global.u64 	%rd4, %rd3;
	{ // callseq 1, 0
	.param .b64 param0;
	st.param.b64 	[param0], %rd4;
	.param .b64 param1;
	st.param.b64 	[param1], %rd1;
	.param .b32 retval0;
	call.uni (retval0), 
	vprintf, 
	(
	param0, 
	param1
	);
	ld.param.b32 	%r4, [retval0];
	} // callseq 1
	ret;

}


// ===== COMPILED SASS (sm_100) =====

	.target	sm_100

	.elftype	@"ET_EXEC"


//--------------------- .note.nv.tkinfo           --------------------------
	.section	.note.nv.tkinfo,"",@"SHT_NOTE"
	.sectionflags	@"SHF_NOTE_NV_TKINFO"
	.tkinfo
        /*0018*/ 	.word	0x00000002
        /*0030*/ 	.string	""
        /*0030*/ 	.string	"ptxas"
        /*0030*/ 	.string	"Cuda compilation tools, release 13.0, V13.0.88"
        /*0030*/ 	.string	"Build cuda_13.0.r13.0/compiler.36424714_0"
        /*0030*/ 	.string	"-arch sm_100 -m 64 "



//--------------------- .note.nv.cuinfo           --------------------------
	.section	.note.nv.cuinfo,"",@"SHT_NOTE"
	.sectionflags	@"SHF_NOTE_NV_CUINFO"
        /*0018*/ 	.short	0x0002
        /*001a*/ 	.short	0x0064
        /*001c*/ 	.short	0x0082
	.zero		2


//--------------------- .nv.info                  --------------------------
	.section	.nv.info,"",@"SHT_CUDA_INFO"
	.align	4


	//----- nvinfo : EIATTR_REGCOUNT
	.align		4
        /*0000*/ 	.byte	0x04, 0x2f
        /*0002*/ 	.short	(.L_3 - .L_2)
	.align		4
.L_2:
        /*0004*/ 	.word	index@(_Z10hello_cudav)
        /*0008*/ 	.word	0x00000018


	//----- nvinfo : EIATTR_FRAME_SIZE
	.align		4
.L_3:
        /*000c*/ 	.byte	0x04, 0x11
        /*000e*/ 	.short	(.L_5 - .L_4)
	.align		4
.L_4:
        /*0010*/ 	.word	index@(_Z10hello_cudav)
        /*0014*/ 	.word	0x00000000


	//----- nvinfo : EIATTR_REGCOUNT
	.align		4
.L_5:
        /*0018*/ 	.byte	0x04, 0x2f
        /*001a*/ 	.short	(.L_7 - .L_6)
	.align		4
.L_6:
        /*001c*/ 	.word	index@(_Z15print_threadIdxv)
        /*0020*/ 	.word	0x00000018


	//----- nvinfo : EIATTR_FRAME_SIZE
	.align		4
.L_7:
        /*0024*/ 	.byte	0x04, 0x11
        /*0026*/ 	.short	(.L_9 - .L_8)
	.align		4
.L_8:
        /*0028*/ 	.word	index@(_Z15print_threadIdxv)
        /*002c*/ 	.word	0x00000010


	//----- nvinfo : EIATTR_MIN_STACK_SIZE
	.align		4
.L_9:
        /*0030*/ 	.byte	0x04, 0x12
        /*0032*/ 	.short	(.L_11 - .L_10)
	.align		4
.L_10:
        /*0034*/ 	.word	index@(_Z15print_threadIdxv)
        /*0038*/ 	.word	0x00000010


	//----- nvinfo : EIATTR_MIN_STACK_SIZE
	.align		4
.L_11:
        /*003c*/ 	.byte	0x04, 0x12
        /*003e*/ 	.short	(.L_13 - .L_12)
	.align		4
.L_12:
        /*0040*/ 	.word	index@(_Z10hello_cudav)
        /*0044*/ 	.word	0x00000000
.L_13:


//--------------------- .nv.compat                --------------------------
	.section	.nv.compat,"",@"SHT_CUDA_COMPAT_INFO"
	.align	4
        /*0000*/ 	.byte	0x02, 0x09, 0x00, 0x00, 0x02, 0x02, 0x01, 0x00, 0x02, 0x05, 0x05, 0x00, 0x03, 0x07, 0x01, 0x01
        /*0010*/ 	.byte	0x02, 0x03, 0x00, 0x00, 0x02, 0x06, 0x01, 0x00, 0x04, 0x0b, 0x08, 0x00, 0x09, 0x00, 0x00, 0x00
        /*0020*/ 	.byte	0x00, 0x00, 0x00, 0x00


//--------------------- .nv.info._Z15print_threadIdxv --------------------------
	.section	.nv.info._Z15print_threadIdxv,"",@"SHT_CUDA_INFO"
	.sectionflags	@""
	.align	4


	//----- nvinfo : EIATTR_CUDA_API_VERSION
	.align		4
        /*0000*/ 	.byte	0x04, 0x37
        /*0002*/ 	.short	(.L_15 - .L_14)
.L_14:
        /*0004*/ 	.word	0x00000082


	//----- nvinfo : EIATTR_SPARSE_MMA_MASK
	.align		4
.L_15:
        /*0008*/ 	.byte	0x03, 0x50
        /*000a*/ 	.short	0x0000


	//----- nvinfo : EIATTR_MAXREG_COUNT
	.align		4
        /*000c*/ 	.byte	0x03, 0x1b
        /*000e*/ 	.short	0x00ff


	//----- nvinfo : EIATTR_EXTERNS
	.align		4
        /*0010*/ 	.byte	0x04, 0x0f
        /*0012*/ 	.short	(.L_17 - .L_16)


	//   ....[0]....
	.align		4
.L_16:
        /*0014*/ 	.word	index@(vprintf)


	//----- nvinfo : EIATTR_MERCURY_ISA_VERSION
	.align		4
.L_17:
        /*0018*/ 	.byte	0x03, 0x5f
        /*001a*/ 	.short	0x0101


	//----- nvinfo : EIATTR_VRC_CTA_INIT_COUNT
	.align		4
        /*001c*/ 	.byte	0x02, 0x4a
	.zero		1
	.zero		1


	//----- nvinfo : EIATTR_SYSCALL_OFFSETS
	.align		4
        /*0020*/ 	.byte	0x04, 0x46
        /*0022*/ 	.short	(.L_19 - .L_18)


	//   ....[0]....
.L_18:
        /*0024*/ 	.word	0x00000110


	//----- nvinfo : EIATTR_EXIT_INSTR_OFFSETS
	.align		4
.L_19:
        /*0028*/ 	.byte	0x04, 0x1c
        /*002a*/ 	.short	(.L_21 - .L_20)


	//   ....[0]....
.L_20:
        /*002c*/ 	.word	0x00000120


	//----- nvinfo : EIATTR_SW_WAR
	.align		4
.L_21:
        /*0030*/ 	.byte	0x04, 0x36
        /*0032*/ 	.short	(.L_23 - .L_22)
.L_22:
        /*0034*/ 	.word	0x00000008
.L_23:


//--------------------- .nv.info._Z10hello_cudav  --------------------------
	.section	.nv.info._Z10hello_cudav,"",@"SHT_CUDA_INFO"
	.sectionflags	@""
	.align	4


	//----- nvinfo : EIATTR_CUDA_API_VERSION
	.align		4
        /*0000*/ 	.byte	0x04, 0x37
        /*0002*/ 	.short	(.L_25 - .L_24)
.L_24:
        /*0004*/ 	.word	0x00000082


	//----- nvinfo : EIATTR_SPARSE_MMA_MASK
	.align		4
.L_25:
        /*0008*/ 	.byte	0x03, 0x50
        /*000a*/ 	.short	0x0000


	//----- nvinfo : EIATTR_MAXREG_COUNT
	.align		4
        /*000c*/ 	.byte	0x03, 0x1b
        /*000e*/ 	.short	0x00ff


	//----- nvinfo : EIATTR_EXTERNS
	.align		4
        /*0010*/ 	.byte	0x04, 0x0f
        /*0012*/ 	.short	(.L_27 - .L_26)


	//   ....[0]....
	.align		4
.L_26:
        /*0014*/ 	.word	index@(vprintf)


	//----- nvinfo : EIATTR_MERCURY_ISA_VERSION
	.align		4
.L_27:
        /*0018*/ 	.byte	0x03, 0x5f
        /*001a*/ 	.short	0x0101


	//----- nvinfo : EIATTR_VRC_CTA_INIT_COUNT
	.align		4
        /*001c*/ 	.byte	0x02, 0x4a
	.zero		1
	.zero		1


	//----- nvinfo : EIATTR_SYSCALL_OFFSETS
	.align		4
        /*0020*/ 	.byte	0x04, 0x46
        /*0022*/ 	.short	(.L_29 - .L_28)


	//   ....[0]....
.L_28:
        /*0024*/ 	.word	0x00000080


	//----- nvinfo : EIATTR_EXIT_INSTR_OFFSETS
	.align		4
.L_29:
        /*0028*/ 	.byte	0x04, 0x1c
        /*002a*/ 	.short	(.L_31 - .L_30)


	//   ....[0]....
.L_30:
        /*002c*/ 	.word	0x00000090


	//----- nvinfo : EIATTR_SW_WAR
	.align		4
.L_31:
        /*0030*/ 	.byte	0x04, 0x36
        /*0032*/ 	.short	(.L_33 - .L_32)
.L_32:
        /*0034*/ 	.word	0x00000008
.L_33:


//--------------------- .nv.callgraph             --------------------------
	.section	.nv.callgraph,"",@"SHT_CUDA_CALLGRAPH"
	.align	4
	.sectionentsize	8
	.align		4
        /*0000*/ 	.word	0x00000000
	.align		4
        /*0004*/ 	.word	0xffffffff
	.align		4
        /*0008*/ 	.word	index@(_Z15print_threadIdxv)
	.align		4
        /*000c*/ 	.word	index@(vprintf)
	.align		4
        /*0010*/ 	.word	index@(_Z10hello_cudav)
	.align		4
        /*0014*/ 	.word	index@(vprintf)
	.align		4
        /*0018*/ 	.word	0x00000000
	.align		4
        /*001c*/ 	.word	0xfffffffe
	.align		4
        /*0020*/ 	.word	0x00000000
	.align		4
        /*0024*/ 	.word	0xfffffffd
	.align		4
        /*0028*/ 	.word	0x00000000
	.align		4
        /*002c*/ 	.word	0xfffffffc


//--------------------- .nv.constant4             --------------------------
	.section	.nv.constant4,"a",@progbits
	.align	8
	.align		8
.nv.constant4:
        /*0000*/ 	.dword	vprintf
	.align		8
        /*0008*/ 	.dword	$str
	.align		8
        /*0010*/ 	.dword	$str$1


//--------------------- .text._Z15print_threadIdxv --------------------------
	.section	.text._Z15print_threadIdxv,"ax",@progbits
	.align	128
        .global         _Z15print_threadIdxv
        .type           _Z15print_threadIdxv,@function
        .size           _Z15print_threadIdxv,(.L_x_4 - _Z15print_threadIdxv)
        .other          _Z15print_threadIdxv,@"STO_CUDA_ENTRY STV_DEFAULT"
_Z15print_threadIdxv:
.text._Z15print_threadIdxv:
[----:B------:R-:W0:Y:S01]  /*0000*/  LDC R1, c[0x0][0x37c] ;  /* 0x0000df00ff017b82 */ /* 0x000e220000000800 */
[----:B------:R-:W1:Y:S01]  /*0010*/  S2R R8, SR_TID.X ;  /* 0x0000000000087919 */ /* 0x000e620000002100 */
[----:B0-----:R-:W-:Y:S01]  /*0020*/  VIADD R1, R1, 0xfffffff0 ;  /* 0xfffffff001017836 */ /* 0x001fe20000000000 */
[----:B------:R-:W-:Y:S01]  /*0030*/  MOV R0, 0x0 ;  /* 0x0000000000007802 */ /* 0x000fe20000000f00 */
[----:B------:R-:W0:Y:S01]  /*0040*/  LDCU UR4, c[0x0][0x2f8] ;  /* 0x00005f00ff0477ac */ /* 0x000e220008000800 */
[----:B------:R-:W1:Y:S03]  /*0050*/  S2R R9, SR_TID.Y ;  /* 0x0000000000097919 */ /* 0x000e660000002200 */
[----:B------:R2:W3:Y:S01]  /*0060*/  LDC.64 R2, c[0x4][R0] ;  /* 0x0100000000027b82 */ /* 0x0004e20000000a00 */
[----:B------:R-:W4:Y:S01]  /*0070*/  LDCU.64 UR6, c[0x4][0x10] ;  /* 0x01000200ff0677ac */ /* 0x000f220008000a00 */
[----:B------:R-:W5:Y:S01]  /*0080*/  S2R R10, SR_TID.Z ;  /* 0x00000000000a7919 */ /* 0x000f620000002300 */
[----:B------:R-:W2:Y:S01]  /*0090*/  LDCU UR5, c[0x0][0x2fc] ;  /* 0x00005f80ff0577ac */ /* 0x000ea20008000800 */
[----:B0-----:R-:W-:Y:S01]  /*00a0*/  IADD3 R6, P0, PT, R1, UR4, RZ ;  /* 0x0000000401067c10 */ /* 0x001fe2000ff1e0ff */
[----:B----4-:R-:W-:Y:S01]  /*00b0*/  IMAD.U32 R4, RZ, RZ, UR6 ;  /* 0x00000006ff047e24 */ /* 0x010fe2000f8e00ff */
[----:B------:R-:W-:-:S03]  /*00c0*/  MOV R5, UR7 ;  /* 0x0000000700057c02 */ /* 0x000fc60008000f00 */
[----:B--2---:R-:W-:Y:S01]  /*00d0*/  IMAD.X R7, RZ, RZ, UR5, P0 ;  /* 0x00000005ff077e24 */ /* 0x004fe200080e06ff */
[----:B-1----:R0:W-:Y:S04]  /*00e0*/  STL.64 [R1], R8 ;  /* 0x0000000801007387 */ /* 0x0021e80000100a00 */
[----:B-----5:R0:W-:Y:S03]  /*00f0*/  STL [R1+0x8], R10 ;  /* 0x0000080a01007387 */ /* 0x0201e60000100800 */
[----:B------:R-:W-:-:S07]  /*0100*/  LEPC R20, `(.L_x_0) ;  /* 0x000000001014794e */ /* 0x000fce0000000000 */
[----:B0--3--:R-:W-:Y:S05]  /*0110*/  CALL.ABS.NOINC R2 ;  /* 0x0000000002007343 */ /* 0x009fea0003c00000 */
.L_x_0:
[----:B------:R-:W-:Y:S05]  /*0120*/  EXIT ;  /* 0x000000000000794d */ /* 0x000fea0003800000 */
.L_x_1:
[----:B------:R-:W-:-:S00]  /*0130*/  BRA `(.L_x_1) ;  /* 0xfffffffc00fc7947 */ /* 0x000fc0000383ffff */
[----:B------:R-:W-:-:S00]  /*0140*/  NOP ;  /* 0x0000000000007918 */ /* 0x000fc00000000000 */
        /* <DEDUP_REMOVED lines=11> */
.L_x_4:


//--------------------- .text._Z10hello_cudav     --------------------------
	.section	.text._Z10hello_cudav,"ax",@progbits
	.align	128
        .global         _Z10hello_cudav
        .type           _Z10hello_cudav,@function
        .size           _Z10hello_cudav,(.L_x_5 - _Z10hello_cudav)
        .other          _Z10hello_cudav,@"STO_CUDA_ENTRY STV_DEFAULT"
_Z10hello_cudav:
.text._Z10hello_cudav:
[----:B------:R-:W0:Y:S01]  /*0000*/  LDC R1, c[0x0][0x37c] ;  /* 0x0000df00ff017b82 */ /* 0x000e220000000800 */
[----:B------:R-:W-:Y:S01]  /*0010*/  MOV R0, 0x0 ;  /* 0x0000000000007802 */ /* 0x000fe20000000f00 */
[----:B------:R-:W1:Y:S01]  /*0020*/  LDCU.64 UR4, c[0x4][0x8] ;  /* 0x01000100ff0477ac */ /* 0x000e620008000a00 */
[----:B------:R-:W-:-:S05]  /*0030*/  CS2R R6, SRZ ;  /* 0x0000000000067805 */ /* 0x000fca000001ff00 */
[----:B------:R2:W3:Y:S01]  /*0040*/  LDC.64 R2, c[0x4][R0] ;  /* 0x0100000000027b82 */ /* 0x0004e20000000a00 */
[----:B-1----:R-:W-:Y:S02]  /*0050*/  IMAD.U32 R4, RZ, RZ, UR4 ;  /* 0x00000004ff047e24 */ /* 0x002fe4000f8e00ff */
[----:B--2---:R-:W-:-:S07]  /*0060*/  IMAD.U32 R5, RZ, RZ, UR5 ;  /* 0x00000005ff057e24 */ /* 0x004fce000f8e00ff */
[----:B------:R-:W-:-:S07]  /*0070*/  LEPC R20, `(.L_x_2) ;  /* 0x000000001014794e */ /* 0x000fce0000000000 */
[----:B0--3--:R-:W-:Y:S05]  /*0080*/  CALL.ABS.NOINC R2 ;  /* 0x0000000002007343 */ /* 0x009fea0003c00000 */
.L_x_2:
[----:B------:R-:W-:Y:S05]  /*0090*/  EXIT ;  /* 0x000000000000794d */ /* 0x000fea0003800000 */
.L_x_3:
        /* <DEDUP_REMOVED lines=14> */
.L_x_5:


//--------------------- .nv.global.init           --------------------------
	.section	.nv.global.init,"aw",@progbits
.nv.global.init:
	.type		$str,@object
	.size		$str,($str$1 - $str)
$str:
        /*0000*/ 	.byte	0x48, 0x65, 0x6c, 0x6c, 0x6f, 0x20, 0x43, 0x55, 0x44, 0x41, 0x20, 0x77, 0x6f, 0x72, 0x6c, 0x64
        /*0010*/ 	.byte	0x20, 0x0a, 0x00
	.type		$str$1,@object
	.size		$str$1,(.L_1 - $str$1)
$str$1:
        /*0013*/ 	.byte	0x74, 0x68, 0x72, 0x65, 0x61, 0x64, 0x49, 0x44, 0x78, 0x2e, 0x78, 0x20, 0x3a, 0x20, 0x25, 0x64
        /*0023*/ 	.byte	0x2c, 0x20, 0x74, 0x68, 0x72, 0x65, 0x61, 0x64, 0x49, 0x44, 0x78, 0x2e, 0x79, 0x20, 0x3a, 0x20
        /*0033*/ 	.byte	0x25, 0x64, 0x2c, 0x20, 0x74, 0x68, 0x72, 0x65, 0x61, 0x64, 0x49, 0x44, 0x78, 0x2e, 0x7a, 0x20
        /*0043*/ 	.byte	0x3a, 0x20, 0x25, 0x64, 0x0a, 0x00
.L_1:


//--------------------- .nv.shared.reserved.0     --------------------------
	.section	.nv.shared.reserved.0,"aw",@nobits
	.weak		__nv_reservedSMEM_offset_0_alias
	.size		__nv_reservedSMEM_offset_0_alias, 0, 64
	.other		__nv_reservedSMEM_offset_0_alias,@"STO_CUDA_RESERVED_SHARED STV_DEFAULT"
__nv_reservedSMEM_offset_0_alias:
	.zero		0
	.zero		64


//--------------------- .nv.constant0._Z15print_threadIdxv --------------------------
	.section	.nv.constant0._Z15print_threadIdxv,"a",@progbits
	.sectionflags	@""
	.align	4
.nv.constant0._Z15print_threadIdxv:
	.zero		896


//--------------------- .nv.constant0._Z10hello_cudav --------------------------
	.section	.nv.constant0._Z10hello_cudav,"a",@progbits
	.sectionflags	@""
	.align	4
.nv.constant0._Z10hello_cudav:
	.zero		896


//--------------------- SYMBOLS --------------------------

	.type		.nv.reservedSmem.offset0,@object
	.size		.nv.reservedSmem.offset0,0x4
	.type		vprintf,@function
